//
// Generated by NVIDIA NVVM Compiler
//
// Compiler Build ID: CL-36424714
// Cuda compilation tools, release 13.0, V13.0.88
// Based on NVVM 20.0.0
//

.version 9.0
.target sm_100
.address_size 64

	// .globl	_Z13find_max_taskILj512EEvPKfiPiPf
// _ZZ13find_max_taskILj512EEvPKfiPiPfE8temp_idx has been demoted
// _ZZ13find_max_taskILj512EEvPKfiPiPfE10temp_value has been demoted

.visible .entry _Z13find_max_taskILj512EEvPKfiPiPf(
	.param .u64 .ptr .align 1 _Z13find_max_taskILj512EEvPKfiPiPf_param_0,
	.param .u32 _Z13find_max_taskILj512EEvPKfiPiPf_param_1,
	.param .u64 .ptr .align 1 _Z13find_max_taskILj512EEvPKfiPiPf_param_2,
	.param .u64 .ptr .align 1 _Z13find_max_taskILj512EEvPKfiPiPf_param_3
)
{
	.reg .pred 	%p<69>;
	.reg .b32 	%r<161>;
	.reg .b32 	%f<103>;
	.reg .b64 	%rd<15>;
	// demoted variable
	.shared .align 4 .b8 _ZZ13find_max_taskILj512EEvPKfiPiPfE8temp_idx[128];
	// demoted variable
	.shared .align 4 .b8 _ZZ13find_max_taskILj512EEvPKfiPiPfE10temp_value[128];
	ld.param.u64 	%rd4, [_Z13find_max_taskILj512EEvPKfiPiPf_param_0];
	ld.param.u32 	%r38, [_Z13find_max_taskILj512EEvPKfiPiPf_param_1];
	ld.param.u64 	%rd2, [_Z13find_max_taskILj512EEvPKfiPiPf_param_2];
	ld.param.u64 	%rd3, [_Z13find_max_taskILj512EEvPKfiPiPf_param_3];
	cvta.to.global.u64 	%rd1, %rd4;
	mov.u32 	%r1, %tid.x;
	setp.ge.s32 	%p1, %r1, %r38;
	mov.f32 	%f102, 0fFF800000;
	mov.b32 	%r160, 0;
	@%p1 bra 	$L__BB0_13;
	not.b32 	%r42, %r1;
	add.s32 	%r43, %r38, %r42;
	shr.u32 	%r44, %r43, 9;
	add.s32 	%r2, %r44, 1;
	and.b32  	%r3, %r2, 15;
	setp.lt.u32 	%p2, %r43, 7680;
	mov.b32 	%r160, 0;
	mov.f32 	%f102, 0fFF800000;
	mov.u32 	%r158, %r1;
	@%p2 bra 	$L__BB0_4;
	and.b32  	%r46, %r2, 16777200;
	neg.s32 	%r157, %r46;
	mov.b32 	%r160, 0;
	mov.f32 	%f102, 0fFF800000;
	mov.u32 	%r158, %r1;
$L__BB0_3:
	.pragma "nounroll";
	mul.wide.u32 	%rd5, %r158, 4;
	add.s64 	%rd6, %rd1, %rd5;
	ld.global.f32 	%f20, [%rd6];
	setp.gt.f32 	%p3, %f102, %f20;
	selp.b32 	%r47, %r160, %r158, %p3;
	selp.f32 	%f21, %f102, %f20, %p3;
	ld.global.f32 	%f22, [%rd6+2048];
	setp.gt.f32 	%p4, %f21, %f22;
	add.s32 	%r48, %r158, 512;
	selp.b32 	%r49, %r47, %r48, %p4;
	selp.f32 	%f23, %f21, %f22, %p4;
	ld.global.f32 	%f24, [%rd6+4096];
	setp.gt.f32 	%p5, %f23, %f24;
	add.s32 	%r50, %r158, 1024;
	selp.b32 	%r51, %r49, %r50, %p5;
	selp.f32 	%f25, %f23, %f24, %p5;
	ld.global.f32 	%f26, [%rd6+6144];
	setp.gt.f32 	%p6, %f25, %f26;
	add.s32 	%r52, %r158, 1536;
	selp.b32 	%r53, %r51, %r52, %p6;
	selp.f32 	%f27, %f25, %f26, %p6;
	ld.global.f32 	%f28, [%rd6+8192];
	setp.gt.f32 	%p7, %f27, %f28;
	add.s32 	%r54, %r158, 2048;
	selp.b32 	%r55, %r53, %r54, %p7;
	selp.f32 	%f29, %f27, %f28, %p7;
	ld.global.f32 	%f30, [%rd6+10240];
	setp.gt.f32 	%p8, %f29, %f30;
	add.s32 	%r56, %r158, 2560;
	selp.b32 	%r57, %r55, %r56, %p8;
	selp.f32 	%f31, %f29, %f30, %p8;
	ld.global.f32 	%f32, [%rd6+12288];
	setp.gt.f32 	%p9, %f31, %f32;
	add.s32 	%r58, %r158, 3072;
	selp.b32 	%r59, %r57, %r58, %p9;
	selp.f32 	%f33, %f31, %f32, %p9;
	ld.global.f32 	%f34, [%rd6+14336];
	setp.gt.f32 	%p10, %f33, %f34;
	add.s32 	%r60, %r158, 3584;
	selp.b32 	%r61, %r59, %r60, %p10;
	selp.f32 	%f35, %f33, %f34, %p10;
	ld.global.f32 	%f36, [%rd6+16384];
	setp.gt.f32 	%p11, %f35, %f36;
	add.s32 	%r62, %r158, 4096;
	selp.b32 	%r63, %r61, %r62, %p11;
	selp.f32 	%f37, %f35, %f36, %p11;
	ld.global.f32 	%f38, [%rd6+18432];
	setp.gt.f32 	%p12, %f37, %f38;
	add.s32 	%r64, %r158, 4608;
	selp.b32 	%r65, %r63, %r64, %p12;
	selp.f32 	%f39, %f37, %f38, %p12;
	ld.global.f32 	%f40, [%rd6+20480];
	setp.gt.f32 	%p13, %f39, %f40;
	add.s32 	%r66, %r158, 5120;
	selp.b32 	%r67, %r65, %r66, %p13;
	selp.f32 	%f41, %f39, %f40, %p13;
	ld.global.f32 	%f42, [%rd6+22528];
	setp.gt.f32 	%p14, %f41, %f42;
	add.s32 	%r68, %r158, 5632;
	selp.b32 	%r69, %r67, %r68, %p14;
	selp.f32 	%f43, %f41, %f42, %p14;
	ld.global.f32 	%f44, [%rd6+24576];
	setp.gt.f32 	%p15, %f43, %f44;
	add.s32 	%r70, %r158, 6144;
	selp.b32 	%r71, %r69, %r70, %p15;
	selp.f32 	%f45, %f43, %f44, %p15;
	ld.global.f32 	%f46, [%rd6+26624];
	setp.gt.f32 	%p16, %f45, %f46;
	add.s32 	%r72, %r158, 6656;
	selp.b32 	%r73, %r71, %r72, %p16;
	selp.f32 	%f47, %f45, %f46, %p16;
	ld.global.f32 	%f48, [%rd6+28672];
	setp.gt.f32 	%p17, %f47, %f48;
	add.s32 	%r74, %r158, 7168;
	selp.b32 	%r75, %r73, %r74, %p17;
	selp.f32 	%f49, %f47, %f48, %p17;
	ld.global.f32 	%f50, [%rd6+30720];
	setp.gt.f32 	%p18, %f49, %f50;
	add.s32 	%r76, %r158, 7680;
	selp.b32 	%r160, %r75, %r76, %p18;
	selp.f32 	%f102, %f49, %f50, %p18;
	add.s32 	%r158, %r158, 8192;
	add.s32 	%r157, %r157, 16;
	setp.eq.s32 	%p19, %r157, 0;
	@%p19 bra 	$L__BB0_4;
	bra.uni 	$L__BB0_3;
$L__BB0_4:
	setp.eq.s32 	%p20, %r3, 0;
	@%p20 bra 	$L__BB0_13;
	and.b32  	%r8, %r2, 7;
	setp.lt.u32 	%p21, %r3, 8;
	@%p21 bra 	$L__BB0_7;
	mul.wide.s32 	%rd7, %r158, 4;
	add.s64 	%rd8, %rd1, %rd7;
	ld.global.f32 	%f52, [%rd8];
	setp.gt.f32 	%p22, %f102, %f52;
	selp.b32 	%r78, %r160, %r158, %p22;
	selp.f32 	%f53, %f102, %f52, %p22;
	add.s32 	%r79, %r158, 512;
	ld.global.f32 	%f54, [%rd8+2048];
	setp.gt.f32 	%p23, %f53, %f54;
	selp.b32 	%r80, %r78, %r79, %p23;
	selp.f32 	%f55, %f53, %f54, %p23;
	add.s32 	%r81, %r158, 1024;
	ld.global.f32 	%f56, [%rd8+4096];
	setp.gt.f32 	%p24, %f55, %f56;
	selp.b32 	%r82, %r80, %r81, %p24;
	selp.f32 	%f57, %f55, %f56, %p24;
	add.s32 	%r83, %r158, 1536;
	ld.global.f32 	%f58, [%rd8+6144];
	setp.gt.f32 	%p25, %f57, %f58;
	selp.b32 	%r84, %r82, %r83, %p25;
	selp.f32 	%f59, %f57, %f58, %p25;
	add.s32 	%r85, %r158, 2048;
	ld.global.f32 	%f60, [%rd8+8192];
	setp.gt.f32 	%p26, %f59, %f60;
	selp.b32 	%r86, %r84, %r85, %p26;
	selp.f32 	%f61, %f59, %f60, %p26;
	add.s32 	%r87, %r158, 2560;
	ld.global.f32 	%f62, [%rd8+10240];
	setp.gt.f32 	%p27, %f61, %f62;
	selp.b32 	%r88, %r86, %r87, %p27;
	selp.f32 	%f63, %f61, %f62, %p27;
	add.s32 	%r89, %r158, 3072;
	ld.global.f32 	%f64, [%rd8+12288];
	setp.gt.f32 	%p28, %f63, %f64;
	selp.b32 	%r90, %r88, %r89, %p28;
	selp.f32 	%f65, %f63, %f64, %p28;
	add.s32 	%r91, %r158, 3584;
	ld.global.f32 	%f66, [%rd8+14336];
	setp.gt.f32 	%p29, %f65, %f66;
	selp.b32 	%r160, %r90, %r91, %p29;
	selp.f32 	%f102, %f65, %f66, %p29;
	add.s32 	%r158, %r158, 4096;
$L__BB0_7:
	setp.eq.s32 	%p30, %r8, 0;
	@%p30 bra 	$L__BB0_13;
	and.b32  	%r14, %r2, 3;
	setp.lt.u32 	%p31, %r8, 4;
	@%p31 bra 	$L__BB0_10;
	mul.wide.s32 	%rd9, %r158, 4;
	add.s64 	%rd10, %rd1, %rd9;
	ld.global.f32 	%f68, [%rd10];
	setp.gt.f32 	%p32, %f102, %f68;
	selp.b32 	%r93, %r160, %r158, %p32;
	selp.f32 	%f69, %f102, %f68, %p32;
	add.s32 	%r94, %r158, 512;
	ld.global.f32 	%f70, [%rd10+2048];
	setp.gt.f32 	%p33, %f69, %f70;
	selp.b32 	%r95, %r93, %r94, %p33;
	selp.f32 	%f71, %f69, %f70, %p33;
	add.s32 	%r96, %r158, 1024;
	ld.global.f32 	%f72, [%rd10+4096];
	setp.gt.f32 	%p34, %f71, %f72;
	selp.b32 	%r97, %r95, %r96, %p34;
	selp.f32 	%f73, %f71, %f72, %p34;
	add.s32 	%r98, %r158, 1536;
	ld.global.f32 	%f74, [%rd10+6144];
	setp.gt.f32 	%p35, %f73, %f74;
	selp.b32 	%r160, %r97, %r98, %p35;
	selp.f32 	%f102, %f73, %f74, %p35;
	add.s32 	%r158, %r158, 2048;
$L__BB0_10:
	setp.eq.s32 	%p36, %r14, 0;
	@%p36 bra 	$L__BB0_13;
	neg.s32 	%r154, %r14;
$L__BB0_12:
	.pragma "nounroll";
	mul.wide.s32 	%rd11, %r158, 4;
	add.s64 	%rd12, %rd1, %rd11;
	ld.global.f32 	%f75, [%rd12];
	setp.gt.f32 	%p37, %f102, %f75;
	selp.b32 	%r160, %r160, %r158, %p37;
	selp.f32 	%f102, %f102, %f75, %p37;
	add.s32 	%r158, %r158, 512;
	add.s32 	%r154, %r154, 1;
	setp.eq.s32 	%p38, %r154, 0;
	@%p38 bra 	$L__BB0_13;
	bra.uni 	$L__BB0_12;
$L__BB0_13:
	shfl.sync.bfly.b32	%r99|%p39, %r160, 16, 31, -1;
	mov.b32 	%r100, %f102;
	shfl.sync.bfly.b32	%r101|%p40, %r100, 16, 31, -1;
	mov.b32 	%f76, %r101;
	setp.gt.f32 	%p41, %f102, %f76;
	selp.b32 	%r102, %r160, %r99, %p41;
	selp.f32 	%f77, %f102, %f76, %p41;
	shfl.sync.bfly.b32	%r103|%p42, %r102, 8, 31, -1;
	mov.b32 	%r104, %f77;
	shfl.sync.bfly.b32	%r105|%p43, %r104, 8, 31, -1;
	mov.b32 	%f78, %r105;
	setp.gt.f32 	%p44, %f77, %f78;
	selp.b32 	%r106, %r102, %r103, %p44;
	selp.f32 	%f79, %f77, %f78, %p44;
	shfl.sync.bfly.b32	%r107|%p45, %r106, 4, 31, -1;
	mov.b32 	%r108, %f79;
	shfl.sync.bfly.b32	%r109|%p46, %r108, 4, 31, -1;
	mov.b32 	%f80, %r109;
	setp.gt.f32 	%p47, %f79, %f80;
	selp.b32 	%r110, %r106, %r107, %p47;
	selp.f32 	%f81, %f79, %f80, %p47;
	shfl.sync.bfly.b32	%r111|%p48, %r110, 2, 31, -1;
	mov.b32 	%r112, %f81;
	shfl.sync.bfly.b32	%r113|%p49, %r112, 2, 31, -1;
	mov.b32 	%f82, %r113;
	setp.gt.f32 	%p50, %f81, %f82;
	selp.b32 	%r114, %r110, %r111, %p50;
	selp.f32 	%f83, %f81, %f82, %p50;
	shfl.sync.bfly.b32	%r115|%p51, %r114, 1, 31, -1;
	mov.b32 	%r116, %f83;
	shfl.sync.bfly.b32	%r117|%p52, %r116, 1, 31, -1;
	mov.b32 	%f84, %r117;
	setp.gt.f32 	%p53, %f83, %f84;
	selp.b32 	%r35, %r114, %r115, %p53;
	selp.f32 	%f14, %f83, %f84, %p53;
	and.b32  	%r36, %r1, 31;
	setp.ne.s32 	%p54, %r36, 0;
	@%p54 bra 	$L__BB0_15;
	shr.u32 	%r118, %r1, 3;
	mov.u32 	%r119, _ZZ13find_max_taskILj512EEvPKfiPiPfE8temp_idx;
	add.s32 	%r120, %r119, %r118;
	st.shared.u32 	[%r120], %r35;
	mov.u32 	%r121, _ZZ13find_max_taskILj512EEvPKfiPiPfE10temp_value;
	add.s32 	%r122, %r121, %r118;
	st.shared.f32 	[%r122], %f14;
$L__BB0_15:
	bar.sync 	0;
	shl.b32 	%r123, %r36, 2;
	mov.u32 	%r124, _ZZ13find_max_taskILj512EEvPKfiPiPfE10temp_value;
	add.s32 	%r125, %r124, %r123;
	ld.shared.f32 	%f85, [%r125];
	mov.u32 	%r126, _ZZ13find_max_taskILj512EEvPKfiPiPfE8temp_idx;
	add.s32 	%r127, %r126, %r123;
	ld.shared.u32 	%r128, [%r127];
	shfl.sync.bfly.b32	%r129|%p55, %r128, 8, 31, -1;
	mov.b32 	%r130, %f85;
	shfl.sync.bfly.b32	%r131|%p56, %r130, 8, 31, -1;
	mov.b32 	%f86, %r131;
	setp.gt.f32 	%p57, %f85, %f86;
	selp.b32 	%r132, %r128, %r129, %p57;
	selp.f32 	%f87, %f85, %f86, %p57;
	shfl.sync.bfly.b32	%r133|%p58, %r132, 4, 31, -1;
	mov.b32 	%r134, %f87;
	shfl.sync.bfly.b32	%r135|%p59, %r134, 4, 31, -1;
	mov.b32 	%f88, %r135;
	setp.gt.f32 	%p60, %f87, %f88;
	selp.b32 	%r136, %r132, %r133, %p60;
	selp.f32 	%f89, %f87, %f88, %p60;
	shfl.sync.bfly.b32	%r137|%p61, %r136, 2, 31, -1;
	mov.b32 	%r138, %f89;
	shfl.sync.bfly.b32	%r139|%p62, %r138, 2, 31, -1;
	mov.b32 	%f90, %r139;
	setp.gt.f32 	%p63, %f89, %f90;
	selp.b32 	%r140, %r136, %r137, %p63;
	selp.f32 	%f91, %f89, %f90, %p63;
	shfl.sync.bfly.b32	%r141|%p64, %r140, 1, 31, -1;
	mov.b32 	%r142, %f91;
	shfl.sync.bfly.b32	%r143|%p65, %r142, 1, 31, -1;
	mov.b32 	%f92, %r143;
	setp.gt.f32 	%p66, %f91, %f92;
	selp.b32 	%r37, %r140, %r141, %p66;
	selp.f32 	%f15, %f91, %f92, %p66;
	setp.ne.s32 	%p67, %r1, 0;
	@%p67 bra 	$L__BB0_17;
	st.shared.u32 	[_ZZ13find_max_taskILj512EEvPKfiPiPfE8temp_idx], %r37;
	st.shared.f32 	[_ZZ13find_max_taskILj512EEvPKfiPiPfE10temp_value], %f15;
$L__BB0_17:
	setp.ne.s32 	%p68, %r1, 0;
	bar.sync 	0;
	@%p68 bra 	$L__BB0_19;
	ld.shared.f32 	%f93, [_ZZ13find_max_taskILj512EEvPKfiPiPfE10temp_value];
	ld.shared.u32 	%r144, [_ZZ13find_max_taskILj512EEvPKfiPiPfE8temp_idx];
	cvta.to.global.u64 	%rd13, %rd2;
	st.global.u32 	[%rd13], %r144;
	cvta.to.global.u64 	%rd14, %rd3;
	st.global.f32 	[%rd14], %f93;
$L__BB0_19:
	ret;

}


// ===== COMPILED SASS (sm_100) =====

	.target	sm_100

	.elftype	@"ET_EXEC"


//--------------------- .note.nv.tkinfo           --------------------------
	.section	.note.nv.tkinfo,"",@"SHT_NOTE"
	.sectionflags	@"SHF_NOTE_NV_TKINFO"
	.tkinfo
        /*0018*/ 	.word	0x00000002
        /*0030*/ 	.string	""
        /*0030*/ 	.string	"ptxas"
        /*0030*/ 	.string	"Cuda compilation tools, release 13.0, V13.0.88"
        /*0030*/ 	.string	"Build cuda_13.0.r13.0/compiler.36424714_0"
        /*0030*/ 	.string	"-arch sm_100 -m 64 "



//--------------------- .note.nv.cuinfo           --------------------------
	.section	.note.nv.cuinfo,"",@"SHT_NOTE"
	.sectionflags	@"SHF_NOTE_NV_CUINFO"
        /*0018*/ 	.short	0x0002
        /*001a*/ 	.short	0x0064
        /*001c*/ 	.short	0x0082
	.zero		2


//--------------------- .nv.info                  --------------------------
	.section	.nv.info,"",@"SHT_CUDA_INFO"
	.align	4


	//----- nvinfo : EIATTR_REGCOUNT
	.align		4
        /*0000*/ 	.byte	0x04, 0x2f
        /*0002*/ 	.short	(.L_1 - .L_0)
	.align		4
.L_0:
        /*0004*/ 	.word	index@(_Z13find_max_taskILj512EEvPKfiPiPf)
        /*0008*/ 	.word	0x0000001f


	//----- nvinfo : EIATTR_FRAME_SIZE
	.align		4
.L_1:
        /*000c*/ 	.byte	0x04, 0x11
        /*000e*/ 	.short	(.L_3 - .L_2)
	.align		4
.L_2:
        /*0010*/ 	.word	index@(_Z13find_max_taskILj512EEvPKfiPiPf)
        /*0014*/ 	.word	0x00000000


	//----- nvinfo : EIATTR_MIN_STACK_SIZE
	.align		4
.L_3:
        /*0018*/ 	.byte	0x04, 0x12
        /*001a*/ 	.short	(.L_5 - .L_4)
	.align		4
.L_4:
        /*001c*/ 	.word	index@(_Z13find_max_taskILj512EEvPKfiPiPf)
        /*0020*/ 	.word	0x00000000
.L_5:


//--------------------- .nv.compat                --------------------------
	.section	.nv.compat,"",@"SHT_CUDA_COMPAT_INFO"
	.align	4
        /*0000*/ 	.byte	0x02, 0x09, 0x00, 0x00, 0x02, 0x02, 0x01, 0x00, 0x02, 0x05, 0x05, 0x00, 0x03, 0x07, 0x01, 0x01
        /*0010*/ 	.byte	0x02, 0x03, 0x00, 0x00, 0x02, 0x06, 0x01, 0x00, 0x04, 0x0b, 0x08, 0x00, 0x09, 0x00, 0x00, 0x00
        /*0020*/ 	.byte	0x00, 0x00, 0x00, 0x00


//--------------------- .nv.info._Z13find_max_taskILj512EEvPKfiPiPf --------------------------
	.section	.nv.info._Z13find_max_taskILj512EEvPKfiPiPf,"",@"SHT_CUDA_INFO"
	.sectionflags	@""
	.align	4


	//----- nvinfo : EIATTR_CUDA_API_VERSION
	.align		4
        /*0000*/ 	.byte	0x04, 0x37
        /*0002*/ 	.short	(.L_7 - .L_6)
.L_6:
        /*0004*/ 	.word	0x00000082


	//----- nvinfo : EIATTR_KPARAM_INFO
	.align		4
.L_7:
        /*0008*/ 	.byte	0x04, 0x17
        /*000a*/ 	.short	(.L_9 - .L_8)
.L_8:
        /*000c*/ 	.word	0x00000000
        /*0010*/ 	.short	0x0003
        /*0012*/ 	.short	0x0018
        /*0014*/ 	.byte	0x00, 0xf5, 0x21, 0x00


	//----- nvinfo : EIATTR_KPARAM_INFO
	.align		4
.L_9:
        /*0018*/ 	.byte	0x04, 0x17
        /*001a*/ 	.short	(.L_11 - .L_10)
.L_10:
        /*001c*/ 	.word	0x00000000
        /*0020*/ 	.short	0x0002
        /*0022*/ 	.short	0x0010
        /*0024*/ 	.byte	0x00, 0xf5, 0x21, 0x00


	//----- nvinfo : EIATTR_KPARAM_INFO
	.align		4
.L_11:
        /*0028*/ 	.byte	0x04, 0x17
        /*002a*/ 	.short	(.L_13 - .L_12)
.L_12:
        /*002c*/ 	.word	0x00000000
        /*0030*/ 	.short	0x0001
        /*0032*/ 	.short	0x0008
        /*0034*/ 	.byte	0x00, 0xf0, 0x11, 0x00


	//----- nvinfo : EIATTR_KPARAM_INFO
	.align		4
.L_13:
        /*0038*/ 	.byte	0x04, 0x17
        /*003a*/ 	.short	(.L_15 - .L_14)
.L_14:
        /*003c*/ 	.word	0x00000000
        /*0040*/ 	.short	0x0000
        /*0042*/ 	.short	0x0000
        /*0044*/ 	.byte	0x00, 0xf5, 0x21, 0x00


	//----- nvinfo : EIATTR_SPARSE_MMA_MASK
	.align		4
.L_15:
        /*0048*/ 	.byte	0x03, 0x50
        /*004a*/ 	.short	0x0000


	//----- nvinfo : EIATTR_MAXREG_COUNT
	.align		4
        /*004c*/ 	.byte	0x03, 0x1b
        /*004e*/ 	.short	0x00ff


	//----- nvinfo : EIATTR_NUM_BARRIERS
	.align		4
        /*0050*/ 	.byte	0x02, 0x4c
        /*0052*/ 	.byte	0x01
	.zero		1


	//----- nvinfo : EIATTR_MERCURY_ISA_VERSION
	.align		4
        /*0054*/ 	.byte	0x03, 0x5f
        /*0056*/ 	.short	0x0101


	//----- nvinfo : EIATTR_COOP_GROUP_MASK_REGIDS
	.align		4
        /*0058*/ 	.byte	0x04, 0x29
        /*005a*/ 	.short	(.L_17 - .L_16)


	//   ....[0]....
.L_16:
        /*005c*/ 	.word	0xffffffff


	//   ....[1]....
        /*0060*/ 	.word	0xffffffff


	//   ....[2]....
        /*0064*/ 	.word	0xffffffff


	//   ....[3]....
        /*0068*/ 	.word	0xffffffff


	//   ....[4]....
        /*006c*/ 	.word	0xffffffff


	//   ....[5]....
        /*0070*/ 	.word	0xffffffff


	//   ....[6]....
        /*0074*/ 	.word	0xffffffff


	//   ....[7]....
        /*0078*/ 	.word	0xffffffff


	//   ....[8]....
        /*007c*/ 	.word	0xffffffff


	//   ....[9]....
        /*0080*/ 	.word	0xffffffff


	//   ....[10]....
        /*0084*/ 	.word	0xffffffff


	//   ....[11]....
        /*0088*/ 	.word	0xffffffff


	//   ....[12]....
        /*008c*/ 	.word	0xffffffff


	//   ....[13]....
        /*0090*/ 	.word	0xffffffff


	//   ....[14]....
        /*0094*/ 	.word	0xffffffff


	//   ....[15]....
        /*0098*/ 	.word	0xffffffff


	//   ....[16]....
        /*009c*/ 	.word	0xffffffff


	//   ....[17]....
        /*00a0*/ 	.word	0xffffffff


	//----- nvinfo : EIATTR_COOP_GROUP_INSTR_OFFSETS
	.align		4
.L_17:
        /*00a4*/ 	.byte	0x04, 0x28
        /*00a6*/ 	.short	(.L_19 - .L_18)


	//   ....[0]....
.L_18:
        /*00a8*/ 	.word	0x00000b20


	//   ....[1]....
        /*00ac*/ 	.word	0x00000b40


	//   ....[2]....
        /*00b0*/ 	.word	0x00000b80


	//   ....[3]....
        /*00b4*/ 	.word	0x00000b90


	//   ....[4]....
        /*00b8*/ 	.word	0x00000bd0


	//   ....[5]....
        /*00bc*/ 	.word	0x00000be0


	//   ....[6]....
        /*00c0*/ 	.word	0x00000c30


	//   ....[7]....
        /*00c4*/ 	.word	0x00000c40


	//   ....[8]....
        /*00c8*/ 	.word	0x00000c80


	//   ....[9]....
        /*00cc*/ 	.word	0x00000c90


	//   ....[10]....
        /*00d0*/ 	.word	0x00000e30


	//   ....[11]....
        /*00d4*/ 	.word	0x00000e40


	//   ....[12]....
        /*00d8*/ 	.word	0x00000e80


	//   ....[13]....
        /*00dc*/ 	.word	0x00000e90


	//   ....[14]....
        /*00e0*/ 	.word	0x00000ed0


	//   ....[15]....
        /*00e4*/ 	.word	0x00000ee0


	//   ....[16]....
        /*00e8*/ 	.word	0x00000f20


	//   ....[17]....
        /*00ec*/ 	.word	0x00000f30


	//----- nvinfo : EIATTR_VRC_CTA_INIT_COUNT
	.align		4
.L_19:
        /*00f0*/ 	.byte	0x02, 0x4a
	.zero		1
	.zero		1


	//----- nvinfo : EIATTR_EXIT_INSTR_OFFSETS
	.align		4
        /*00f4*/ 	.byte	0x04, 0x1c
        /*00f6*/ 	.short	(.L_21 - .L_20)


	//   ....[0]....
.L_20:
        /*00f8*/ 	.word	0x00000fa0


	//   ....[1]....
        /*00fc*/ 	.word	0x00001010


	//----- nvinfo : EIATTR_CRS_STACK_SIZE
	.align		4
.L_21:
        /*0100*/ 	.byte	0x04, 0x1e
        /*0102*/ 	.short	(.L_23 - .L_22)
.L_22:
        /*0104*/ 	.word	0x00000000


	//----- nvinfo : EIATTR_CBANK_PARAM_SIZE
	.align		4
.L_23:
        /*0108*/ 	.byte	0x03, 0x19
        /*010a*/ 	.short	0x0020


	//----- nvinfo : EIATTR_PARAM_CBANK
	.align		4
        /*010c*/ 	.byte	0x04, 0x0a
        /*010e*/ 	.short	(.L_25 - .L_24)
	.align		4
.L_24:
        /*0110*/ 	.word	index@(.nv.constant0._Z13find_max_taskILj512EEvPKfiPiPf)
        /*0114*/ 	.short	0x0380
        /*0116*/ 	.short	0x0020


	//----- nvinfo : EIATTR_SW_WAR
	.align		4
.L_25:
        /*0118*/ 	.byte	0x04, 0x36
        /*011a*/ 	.short	(.L_27 - .L_26)
.L_26:
        /*011c*/ 	.word	0x00000008
.L_27:


//--------------------- .nv.callgraph             --------------------------
	.section	.nv.callgraph,"",@"SHT_CUDA_CALLGRAPH"
	.align	4
	.sectionentsize	8
	.align		4
        /*0000*/ 	.word	0x00000000
	.align		4
        /*0004*/ 	.word	0xffffffff
	.align		4
        /*0008*/ 	.word	0x00000000
	.align		4
        /*000c*/ 	.word	0xfffffffe
	.align		4
        /*0010*/ 	.word	0x00000000
	.align		4
        /*0014*/ 	.word	0xfffffffd
	.align		4
        /*0018*/ 	.word	0x00000000
	.align		4
        /*001c*/ 	.word	0xfffffffc


//--------------------- .text._Z13find_max_taskILj512EEvPKfiPiPf --------------------------
	.section	.text._Z13find_max_taskILj512EEvPKfiPiPf,"ax",@progbits
	.align	128
        .global         _Z13find_max_taskILj512EEvPKfiPiPf
        .type           _Z13find_max_taskILj512EEvPKfiPiPf,@function
        .size           _Z13find_max_taskILj512EEvPKfiPiPf,(.L_x_13 - _Z13find_max_taskILj512EEvPKfiPiPf)
        .other          _Z13find_max_taskILj512EEvPKfiPiPf,@"STO_CUDA_ENTRY STV_DEFAULT"
_Z13find_max_taskILj512EEvPKfiPiPf:
.text._Z13find_max_taskILj512EEvPKfiPiPf:
[----:B------:R-:W-:Y:S01]  /*0000*/  LDC R1, c[0x0][0x37c] ;  /* 0x0000df00ff017b82 */ /* 0x000fe20000000800 */
[----:B------:R-:W0:Y:S01]  /*0010*/  S2R R0, SR_TID.X ;  /* 0x0000000000007919 */ /* 0x000e220000002100 */
[----:B------:R-:W0:Y:S01]  /*0020*/  LDCU UR4, c[0x0][0x388] ;  /* 0x00007100ff0477ac */ /* 0x000e220008000800 */
[----:B------:R-:W-:Y:S01]  /*0030*/  BSSY.RECONVERGENT B0, `(.L_x_0) ;  /* 0x00000ae000007945 */ /* 0x000fe20003800200 */
[----:B------:R-:W-:Y:S01]  /*0040*/  IMAD.MOV.U32 R5, RZ, RZ, -0x800000 ;  /* 0xff800000ff057424 */ /* 0x000fe200078e00ff */
[----:B------:R-:W1:Y:S01]  /*0050*/  LDCU.64 UR8, c[0x0][0x358] ;  /* 0x00006b00ff0877ac */ /* 0x000e620008000a00 */
[----:B------:R-:W-:Y:S01]  /*0060*/  IMAD.MOV.U32 R7, RZ, RZ, RZ ;  /* 0x000000ffff077224 */ /* 0x000fe200078e00ff */
[----:B0-----:R-:W-:-:S13]  /*0070*/  ISETP.GE.AND P0, PT, R0, UR4, PT ;  /* 0x0000000400007c0c */ /* 0x001fda000bf06270 */
[----:B-1----:R-:W-:Y:S05]  /*0080*/  @P0 BRA `(.L_x_1) ;  /* 0x0000000800a00947 */ /* 0x002fea0003800000 */
[----:B------:R-:W-:Y:S01]  /*0090*/  LOP3.LUT R2, RZ, R0, RZ, 0x33, !PT ;  /* 0x00000000ff027212 */ /* 0x000fe200078e33ff */
[----:B------:R-:W-:Y:S01]  /*00a0*/  BSSY.RECONVERGENT B1, `(.L_x_2) ;  /* 0x0000056000017945 */ /* 0x000fe20003800200 */
[----:B------:R-:W-:Y:S02]  /*00b0*/  IMAD.MOV.U32 R7, RZ, RZ, RZ ;  /* 0x000000ffff077224 */ /* 0x000fe400078e00ff */
[----:B------:R-:W-:Y:S02]  /*00c0*/  IMAD.MOV.U32 R5, RZ, RZ, -0x800000 ;  /* 0xff800000ff057424 */ /* 0x000fe400078e00ff */
[----:B------:R-:W-:Y:S02]  /*00d0*/  VIADD R2, R2, UR4 ;  /* 0x0000000402027c36 */ /* 0x000fe40008000000 */
[----:B------:R-:W-:-:S03]  /*00e0*/  IMAD.MOV.U32 R4, RZ, RZ, R0 ;  /* 0x000000ffff047224 */ /* 0x000fc600078e0000 */
[C---:B------:R-:W-:Y:S02]  /*00f0*/  ISETP.GE.U32.AND P1, PT, R2.reuse, 0x1e00, PT ;  /* 0x00001e000200780c */ /* 0x040fe40003f26070 */
[----:B------:R-:W-:-:S04]  /*0100*/  LEA.HI R6, R2, 0x1, RZ, 0x17 ;  /* 0x0000000102067811 */ /* 0x000fc800078fb8ff */
[----:B------:R-:W-:-:S04]  /*0110*/  LOP3.LUT R21, R6, 0xf, RZ, 0xc0, !PT ;  /* 0x0000000f06157812 */ /* 0x000fc800078ec0ff */
[----:B------:R-:W-:-:S03]  /*0120*/  ISETP.NE.AND P0, PT, R21, RZ, PT ;  /* 0x000000ff1500720c */ /* 0x000fc60003f05270 */
[----:B------:R-:W-:Y:S10]  /*0130*/  @!P1 BRA `(.L_x_3) ;  /* 0x0000000400309947 */ /* 0x000ff40003800000 */
[----:B------:R-:W-:Y:S01]  /*0140*/  LOP3.LUT R8, R6, 0xfffff0, RZ, 0xc0, !PT ;  /* 0x00fffff006087812 */ /* 0x000fe200078ec0ff */
[----:B------:R-:W-:Y:S02]  /*0150*/  IMAD.MOV.U32 R7, RZ, RZ, RZ ;  /* 0x000000ffff077224 */ /* 0x000fe400078e00ff */
[----:B------:R-:W-:Y:S02]  /*0160*/  IMAD.MOV.U32 R5, RZ, RZ, -0x800000 ;  /* 0xff800000ff057424 */ /* 0x000fe400078e00ff */
[----:B------:R-:W-:Y:S02]  /*0170*/  IMAD.MOV.U32 R4, RZ, RZ, R0 ;  /* 0x000000ffff047224 */ /* 0x000fe400078e0000 */
[----:B------:R-:W-:-:S07]  /*0180*/  IMAD.MOV R8, RZ, RZ, -R8 ;  /* 0x000000ffff087224 */ /* 0x000fce00078e0a08 */
.L_x_4:
[----:B------:R-:W0:Y:S02]  /*0190*/  LDC.64 R2, c[0x0][0x380] ;  /* 0x0000e000ff027b82 */ /* 0x000e240000000a00 */
[----:B0-----:R-:W-:-:S05]  /*01a0*/  IMAD.WIDE.U32 R2, R4, 0x4, R2 ;  /* 0x0000000404027825 */ /* 0x001fca00078e0002 */
[----:B------:R-:W2:Y:S04]  /*01b0*/  LDG.E R20, desc[UR8][R2.64] ;  /* 0x0000000802147981 */ /* 0x000ea8000c1e1900 */
[----:B------:R-:W3:Y:S04]  /*01c0*/  LDG.E R22, desc[UR8][R2.64+0x800] ;  /* 0x0008000802167981 */ /* 0x000ee8000c1e1900 */
[----:B------:R-:W4:Y:S04]  /*01d0*/  LDG.E R24, desc[UR8][R2.64+0x1000] ;  /* 0x0010000802187981 */ /* 0x000f28000c1e1900 */
[----:B------:R-:W5:Y:S04]  /*01e0*/  LDG.E R26, desc[UR8][R2.64+0x1800] ;  /* 0x00180008021a7981 */ /* 0x000f68000c1e1900 */
        /* <DEDUP_REMOVED lines=11> */
[----:B------:R0:W5:Y:S01]  /*02a0*/  LDG.E R19, desc[UR8][R2.64+0x7800] ;  /* 0x0078000802137981 */ /* 0x000162000c1e1900 */
[----:B------:R-:W-:-:S02]  /*02b0*/  VIADD R8, R8, 0x10 ;  /* 0x0000001008087836 */ /* 0x000fc40000000000 */
[----:B0-----:R-:W-:Y:S01]  /*02c0*/  IMAD.MOV.U32 R3, RZ, RZ, 0x1000 ;  /* 0x00001000ff037424 */ /* 0x001fe200078e00ff */
[----:B--2---:R-:W-:-:S04]  /*02d0*/  FSETP.GT.AND P3, PT, R5, R20, PT ;  /* 0x000000140500720b */ /* 0x004fc80003f64000 */
[----:B------:R-:W-:Y:S02]  /*02e0*/  FSEL R5, R5, R20, P3 ;  /* 0x0000001405057208 */ /* 0x000fe40001800000 */
[----:B------:R-:W-:Y:S02]  /*02f0*/  SEL R7, R7, R4, P3 ;  /* 0x0000000407077207 */ /* 0x000fe40001800000 */
[----:B---3--:R-:W-:-:S04]  /*0300*/  FSETP.GT.AND P1, PT, R5, R22, PT ;  /* 0x000000160500720b */ /* 0x008fc80003f24000 */
[----:B------:R-:W-:-:S04]  /*0310*/  FSEL R5, R5, R22, P1 ;  /* 0x0000001605057208 */ /* 0x000fc80000800000 */
[----:B----4-:R-:W-:-:S04]  /*0320*/  FSETP.GT.AND P4, PT, R5, R24, PT ;  /* 0x000000180500720b */ /* 0x010fc80003f84000 */
[----:B------:R-:W-:Y:S01]  /*0330*/  FSEL R5, R5, R24, P4 ;  /* 0x0000001805057208 */ /* 0x000fe20002000000 */
[----:B------:R-:W-:-:S03]  /*0340*/  @!P1 VIADD R7, R4, 0x200 ;  /* 0x0000020004079836 */ /* 0x000fc60000000000 */
[----:B-----5:R-:W-:-:S04]  /*0350*/  FSETP.GT.AND P2, PT, R5, R26, PT ;  /* 0x0000001a0500720b */ /* 0x020fc80003f44000 */
[----:B------:R-:W-:Y:S01]  /*0360*/  FSEL R5, R5, R26, P2 ;  /* 0x0000001a05057208 */ /* 0x000fe20001000000 */
[----:B------:R-:W-:-:S03]  /*0370*/  @!P4 VIADD R7, R4, 0x400 ;  /* 0x000004000407c836 */ /* 0x000fc60000000000 */
[----:B------:R-:W-:-:S04]  /*0380*/  FSETP.GT.AND P6, PT, R5, R28, PT ;  /* 0x0000001c0500720b */ /* 0x000fc80003fc4000 */
        /* <DEDUP_REMOVED lines=16> */
[----:B------:R-:W-:-:S03]  /*0490*/  @!P4 IMAD.IADD.U32 R7, R4, 0x1, R3 ;  /* 0x000000010407c824 */ /* 0x000fc600078e0003 */
        /* <DEDUP_REMOVED lines=14> */
[----:B------:R-:W-:Y:S01]  /*0580*/  @!P1 VIADD R7, R4, 0x1a00 ;  /* 0x00001a0004079836 */ /* 0x000fe20000000000 */
[----:B------:R-:W-:Y:S02]  /*0590*/  ISETP.NE.AND P1, PT, R8, RZ, PT ;  /* 0x000000ff0800720c */ /* 0x000fe40003f25270 */
[----:B------:R-:W-:-:S04]  /*05a0*/  FSETP.GT.AND P4, PT, R16, R19, PT ;  /* 0x000000131000720b */ /* 0x000fc80003f84000 */
[----:B------:R-:W-:Y:S01]  /*05b0*/  FSEL R5, R16, R19, P4 ;  /* 0x0000001310057208 */ /* 0x000fe20002000000 */
[----:B------:R-:W-:-:S08]  /*05c0*/  @!P2 VIADD R7, R4, 0x1c00 ;  /* 0x00001c000407a836 */ /* 0x000fd00000000000 */
[C---:B------:R-:W-:Y:S02]  /*05d0*/  @!P4 VIADD R7, R4.reuse, 0x1e00 ;  /* 0x00001e000407c836 */ /* 0x040fe40000000000 */
[----:B------:R-:W-:Y:S01]  /*05e0*/  VIADD R4, R4, 0x2000 ;  /* 0x0000200004047836 */ /* 0x000fe20000000000 */
[----:B------:R-:W-:Y:S06]  /*05f0*/  @P1 BRA `(.L_x_4) ;  /* 0xfffffff800e41947 */ /* 0x000fec000383ffff */
.L_x_3:
[----:B------:R-:W-:Y:S05]  /*0600*/  BSYNC.RECONVERGENT B1 ;  /* 0x0000000000017941 */ /* 0x000fea0003800200 */
.L_x_2:
[----:B------:R-:W-:Y:S05]  /*0610*/  @!P0 BRA `(.L_x_1) ;  /* 0x00000004003c8947 */ /* 0x000fea0003800000 */
[----:B------:R-:W-:Y:S01]  /*0620*/  ISETP.GE.U32.AND P1, PT, R21, 0x8, PT ;  /* 0x000000081500780c */ /* 0x000fe20003f26070 */
[----:B------:R-:W-:Y:S01]  /*0630*/  BSSY.RECONVERGENT B1, `(.L_x_5) ;  /* 0x0000027000017945 */ /* 0x000fe20003800200 */
[----:B------:R-:W-:-:S04]  /*0640*/  LOP3.LUT R9, R6, 0x7, RZ, 0xc0, !PT ;  /* 0x0000000706097812 */ /* 0x000fc800078ec0ff */
[----:B------:R-:W-:-:S07]  /*0650*/  ISETP.NE.AND P0, PT, R9, RZ, PT ;  /* 0x000000ff0900720c */ /* 0x000fce0003f05270 */
[----:B------:R-:W-:Y:S06]  /*0660*/  @!P1 BRA `(.L_x_6) ;  /* 0x00000000008c9947 */ /* 0x000fec0003800000 */
[----:B------:R-:W0:Y:S02]  /*0670*/  LDC.64 R2, c[0x0][0x380] ;  /* 0x0000e000ff027b82 */ /* 0x000e240000000a00 */
[----:B0-----:R-:W-:-:S05]  /*0680*/  IMAD.WIDE R2, R4, 0x4, R2 ;  /* 0x0000000404027825 */ /* 0x001fca00078e0202 */
[----:B------:R-:W2:Y:S04]  /*0690*/  LDG.E R8, desc[UR8][R2.64] ;  /* 0x0000000802087981 */ /* 0x000ea8000c1e1900 */
[----:B------:R-:W3:Y:S04]  /*06a0*/  LDG.E R10, desc[UR8][R2.64+0x800] ;  /* 0x00080008020a7981 */ /* 0x000ee8000c1e1900 */
[----:B------:R-:W4:Y:S04]  /*06b0*/  LDG.E R12, desc[UR8][R2.64+0x1000] ;  /* 0x00100008020c7981 */ /* 0x000f28000c1e1900 */
[----:B------:R-:W5:Y:S04]  /*06c0*/  LDG.E R14, desc[UR8][R2.64+0x1800] ;  /* 0x00180008020e7981 */ /* 0x000f68000c1e1900 */
[----:B------:R-:W5:Y:S04]  /*06d0*/  LDG.E R16, desc[UR8][R2.64+0x2000] ;  /* 0x0020000802107981 */ /* 0x000f68000c1e1900 */
[----:B------:R-:W5:Y:S04]  /*06e0*/  LDG.E R18, desc[UR8][R2.64+0x2800] ;  /* 0x0028000802127981 */ /* 0x000f68000c1e1900 */
[----:B------:R-:W5:Y:S04]  /*06f0*/  LDG.E R20, desc[UR8][R2.64+0x3000] ;  /* 0x0030000802147981 */ /* 0x000f68000c1e1900 */
[----:B------:R-:W5:Y:S01]  /*0700*/  LDG.E R22, desc[UR8][R2.64+0x3800] ;  /* 0x0038000802167981 */ /* 0x000f62000c1e1900 */
        /* <DEDUP_REMOVED lines=22> */
[----:B------:R-:W-:-:S08]  /*0870*/  @!P5 VIADD R7, R4, 0xc00 ;  /* 0x00000c000407d836 */ /* 0x000fd00000000000 */
[C---:B------:R-:W-:Y:S02]  /*0880*/  @!P3 VIADD R7, R4.reuse, 0xe00 ;  /* 0x00000e000407b836 */ /* 0x040fe40000000000 */
[----:B------:R-:W-:-:S07]  /*0890*/  VIADD R4, R4, 0x1000 ;  /* 0x0000100004047836 */ /* 0x000fce0000000000 */
.L_x_6:
[----:B------:R-:W-:Y:S05]  /*08a0*/  BSYNC.RECONVERGENT B1 ;  /* 0x0000000000017941 */ /* 0x000fea0003800200 */
.L_x_5:
        /* <DEDUP_REMOVED lines=22> */
[----:B------:R-:W-:-:S08]  /*0a10*/  @!P3 VIADD R7, R4, 0x400 ;  /* 0x000004000407b836 */ /* 0x000fd00000000000 */
[C---:B------:R-:W-:Y:S02]  /*0a20*/  @!P4 VIADD R7, R4.reuse, 0x600 ;  /* 0x000006000407c836 */ /* 0x040fe40000000000 */
[----:B------:R-:W-:-:S07]  /*0a30*/  VIADD R4, R4, 0x800 ;  /* 0x0000080004047836 */ /* 0x000fce0000000000 */
.L_x_8:
[----:B------:R-:W-:Y:S05]  /*0a40*/  BSYNC.RECONVERGENT B1 ;  /* 0x0000000000017941 */ /* 0x000fea0003800200 */
.L_x_7:
[----:B------:R-:W-:Y:S05]  /*0a50*/  @!P1 BRA `(.L_x_1) ;  /* 0x00000000002c9947 */ /* 0x000fea0003800000 */
[----:B------:R-:W0:Y:S01]  /*0a60*/  LDC.64 R8, c[0x0][0x380] ;  /* 0x0000e000ff087b82 */ /* 0x000e220000000a00 */
[----:B------:R-:W-:-:S07]  /*0a70*/  IMAD.MOV R6, RZ, RZ, -R6 ;  /* 0x000000ffff067224 */ /* 0x000fce00078e0a06 */
.L_x_9:
[----:B0-----:R-:W-:-:S06]  /*0a80*/  IMAD.WIDE R2, R4, 0x4, R8 ;  /* 0x0000000404027825 */ /* 0x001fcc00078e0208 */
[----:B------:R-:W2:Y:S01]  /*0a90*/  LDG.E R2, desc[UR8][R2.64] ;  /* 0x0000000802027981 */ /* 0x000ea2000c1e1900 */
[----:B------:R-:W-:-:S05]  /*0aa0*/  VIADD R6, R6, 0x1 ;  /* 0x0000000106067836 */ /* 0x000fca0000000000 */
[----:B------:R-:W-:Y:S02]  /*0ab0*/  ISETP.NE.AND P1, PT, R6, RZ, PT ;  /* 0x000000ff0600720c */ /* 0x000fe40003f25270 */
[----:B--2---:R-:W-:-:S04]  /*0ac0*/  FSETP.GT.AND P0, PT, R5, R2, PT ;  /* 0x000000020500720b */ /* 0x004fc80003f04000 */
[----:B------:R-:W-:Y:S01]  /*0ad0*/  SEL R7, R7, R4, P0 ;  /* 0x0000000407077207 */ /* 0x000fe20000000000 */
[----:B------:R-:W-:Y:S01]  /*0ae0*/  VIADD R4, R4, 0x200 ;  /* 0x0000020004047836 */ /* 0x000fe20000000000 */
[----:B------:R-:W-:-:S05]  /*0af0*/  FSEL R5, R5, R2, P0 ;  /* 0x0000000205057208 */ /* 0x000fca0000000000 */
[----:B------:R-:W-:Y:S05]  /*0b00*/  @P1 BRA `(.L_x_9) ;  /* 0xfffffffc00dc1947 */ /* 0x000fea000383ffff */
.L_x_1:
[----:B------:R-:W-:Y:S05]  /*0b10*/  BSYNC.RECONVERGENT B0 ;  /* 0x0000000000007941 */ /* 0x000fea0003800200 */
.L_x_0:
[----:B------:R-:W0:Y:S01]  /*0b20*/  SHFL.BFLY PT, R4, R5, 0x10, 0x1f ;  /* 0x0e001f0005047f89 */ /* 0x000e2200000e0000 */
[----:B------:R-:W-:Y:S03]  /*0b30*/  BSSY.RECONVERGENT B0, `(.L_x_10) ;  /* 0x0000024000007945 */ /* 0x000fe60003800200 */
[----:B------:R-:W1:Y:S01]  /*0b40*/  SHFL.BFLY PT, R2, R7, 0x10, 0x1f ;  /* 0x0e001f0007027f89 */ /* 0x000e6200000e0000 */
[----:B0-----:R-:W-:-:S04]  /*0b50*/  FSETP.GT.AND P0, PT, R5, R4, PT ;  /* 0x000000040500720b */ /* 0x001fc80003f04000 */
[----:B------:R-:W-:Y:S02]  /*0b60*/  FSEL R4, R5, R4, P0 ;  /* 0x0000000405047208 */ /* 0x000fe40000000000 */
[----:B-1----:R-:W-:-:S03]  /*0b70*/  SEL R2, R7, R2, P0 ;  /* 0x0000000207027207 */ /* 0x002fc60000000000 */
[----:B------:R-:W0:Y:S04]  /*0b80*/  SHFL.BFLY PT, R9, R4, 0x8, 0x1f ;  /* 0x0d001f0004097f89 */ /* 0x000e2800000e0000 */
        /* <DEDUP_REMOVED lines=8> */
[----:B-1----:R-:W-:Y:S02]  /*0c10*/  SEL R6, R3, R6, P0 ;  /* 0x0000000603067207 */ /* 0x002fe40000000000 */
[----:B------:R-:W-:Y:S01]  /*0c20*/  LOP3.LUT P1, R3, R0, 0x1f, RZ, 0xc0, !PT ;  /* 0x0000001f00037812 */ /* 0x000fe2000782c0ff */
        /* <DEDUP_REMOVED lines=9> */
[----:B-1----:R-:W-:Y:S01]  /*0cc0*/  SEL R9, R5, R2, P0 ;  /* 0x0000000205097207 */ /* 0x002fe20000000000 */
[----:B------:R-:W-:Y:S06]  /*0cd0*/  @P1 BRA `(.L_x_11) ;  /* 0x0000000000241947 */ /* 0x000fec0003800000 */
[----:B------:R-:W0:Y:S01]  /*0ce0*/  S2UR UR6, SR_CgaCtaId ;  /* 0x00000000000679c3 */ /* 0x000e220000008800 */
[----:B------:R-:W-:Y:S02]  /*0cf0*/  UMOV UR4, 0x400 ;  /* 0x0000040000047882 */ /* 0x000fe40000000000 */
[----:B------:R-:W-:Y:S02]  /*0d00*/  UIADD3 UR5, UPT, UPT, UR4, 0x80, URZ ;  /* 0x0000008004057890 */ /* 0x000fe4000fffe0ff */
[----:B0-----:R-:W-:Y:S02]  /*0d10*/  ULEA UR4, UR6, UR4, 0x18 ;  /* 0x0000000406047291 */ /* 0x001fe4000f8ec0ff */
[----:B------:R-:W-:-:S04]  /*0d20*/  ULEA UR5, UR6, UR5, 0x18 ;  /* 0x0000000506057291 */ /* 0x000fc8000f8ec0ff */
[C---:B------:R-:W-:Y:S02]  /*0d30*/  LEA.HI R2, R0.reuse, UR4, RZ, 0x1d ;  /* 0x0000000400027c11 */ /* 0x040fe4000f8fe8ff */
[----:B------:R-:W-:-:S03]  /*0d40*/  LEA.HI R4, R0, UR5, RZ, 0x1d ;  /* 0x0000000500047c11 */ /* 0x000fc6000f8fe8ff */
[----:B------:R0:W-:Y:S04]  /*0d50*/  STS [R2], R9 ;  /* 0x0000000902007388 */ /* 0x0001e80000000800 */
[----:B------:R0:W-:Y:S02]  /*0d60*/  STS [R4], R11 ;  /* 0x0000000b04007388 */ /* 0x0001e40000000800 */
.L_x_11:
[----:B------:R-:W-:Y:S05]  /*0d70*/  BSYNC.RECONVERGENT B0 ;  /* 0x0000000000007941 */ /* 0x000fea0003800200 */
.L_x_10:
[----:B------:R-:W1:Y:S08]  /*0d80*/  S2UR UR6, SR_CgaCtaId ;  /* 0x00000000000679c3 */ /* 0x000e700000008800 */
[----:B------:R-:W-:Y:S01]  /*0d90*/  BAR.SYNC.DEFER_BLOCKING 0x0 ;  /* 0x0000000000007b1d */ /* 0x000fe20000010000 */
[----:B------:R-:W-:-:S05]  /*0da0*/  ISETP.NE.AND P1, PT, R0, RZ, PT ;  /* 0x000000ff0000720c */ /* 0x000fca0003f25270 */
[----:B------:R-:W-:Y:S02]  /*0db0*/  UMOV UR4, 0x400 ;  /* 0x0000040000047882 */ /* 0x000fe40000000000 */
[----:B------:R-:W-:-:S04]  /*0dc0*/  UIADD3 UR5, UPT, UPT, UR4, 0x80, URZ ;  /* 0x0000008004057890 */ /* 0x000fc8000fffe0ff */
[----:B-1----:R-:W-:Y:S02]  /*0dd0*/  ULEA UR5, UR6, UR5, 0x18 ;  /* 0x0000000506057291 */ /* 0x002fe4000f8ec0ff */
[----:B------:R-:W-:-:S04]  /*0de0*/  ULEA UR4, UR6, UR4, 0x18 ;  /* 0x0000000406047291 */ /* 0x000fc8000f8ec0ff */
[C---:B0-----:R-:W-:Y:S02]  /*0df0*/  LEA R2, R3.reuse, UR5, 0x2 ;  /* 0x0000000503027c11 */ /* 0x041fe4000f8e10ff */
[----:B------:R-:W-:-:S04]  /*0e00*/  LEA R3, R3, UR4, 0x2 ;  /* 0x0000000403037c11 */ /* 0x000fc8000f8e10ff */
[----:B------:R-:W0:Y:S04]  /*0e10*/  LDS R2, [R2] ;  /* 0x0000000002027984 */ /* 0x000e280000000800 */
[----:B------:R-:W1:Y:S04]  /*0e20*/  LDS R3, [R3] ;  /* 0x0000000003037984 */ /* 0x000e680000000800 */
[----:B0-----:R-:W0:Y:S04]  /*0e30*/  SHFL.BFLY PT, R5, R2, 0x8, 0x1f ;  /* 0x0d001f0002057f89 */ /* 0x001e2800000e0000 */
[----:B-1----:R-:W1:Y:S01]  /*0e40*/  SHFL.BFLY PT, R4, R3, 0x8, 0x1f ;  /* 0x0d001f0003047f89 */ /* 0x002e6200000e0000 */
        /* <DEDUP_REMOVED lines=16> */
[----:B-1----:R-:W-:Y:S02]  /*0f50*/  SEL R3, R2, R3, P0 ;  /* 0x0000000302037207 */ /* 0x002fe40000000000 */
[----:B------:R-:W-:-:S03]  /*0f60*/  FSEL R8, R9, R8, P0 ;  /* 0x0000000809087208 */ /* 0x000fc60000000000 */
[----:B------:R0:W-:Y:S04]  /*0f70*/  @!P1 STS [UR4], R3 ;  /* 0x00000003ff009988 */ /* 0x0001e80008000804 */
[----:B------:R0:W-:Y:S01]  /*0f80*/  @!P1 STS [UR4+0x80], R8 ;  /* 0x00008008ff009988 */ /* 0x0001e20008000804 */
[----:B------:R-:W-:Y:S06]  /*0f90*/  BAR.SYNC.DEFER_BLOCKING 0x0 ;  /* 0x0000000000007b1d */ /* 0x000fec0000010000 */
[----:B------:R-:W-:Y:S05]  /*0fa0*/  @P1 EXIT ;  /* 0x000000000000194d */ /* 0x000fea0003800000 */
[----:B------:R-:W1:Y:S01]  /*0fb0*/  LDS R9, [UR4] ;  /* 0x00000004ff097984 */ /* 0x000e620008000800 */
[----:B0-----:R-:W1:Y:S03]  /*0fc0*/  LDC.64 R2, c[0x0][0x390] ;  /* 0x0000e400ff027b82 */ /* 0x001e660000000a00 */
[----:B------:R-:W0:Y:S05]  /*0fd0*/  LDS R7, [UR4+0x80] ;  /* 0x00008004ff077984 */ /* 0x000e2a0008000800 */
[----:B------:R-:W0:Y:S01]  /*0fe0*/  LDC.64 R4, c[0x0][0x398] ;  /* 0x0000e600ff047b82 */ /* 0x000e220000000a00 */
[----:B-1----:R-:W-:Y:S04]  /*0ff0*/  STG.E desc[UR8][R2.64], R9 ;  /* 0x0000000902007986 */ /* 0x002fe8000c101908 */
[----:B0-----:R-:W-:Y:S01]  /*1000*/  STG.E desc[UR8][R4.64], R7 ;  /* 0x0000000704007986 */ /* 0x001fe2000c101908 */
[----:B------:R-:W-:Y:S05]  /*1010*/  EXIT ;  /* 0x000000000000794d */ /* 0x000fea0003800000 */
.L_x_12:
[----:B------:R-:W-:-:S00]  /*1020*/  BRA `(.L_x_12) ;  /* 0xfffffffc00fc7947 */ /* 0x000fc0000383ffff */
[----:B------:R-:W-:-:S00]  /*1030*/  NOP ;  /* 0x0000000000007918 */ /* 0x000fc00000000000 */
        /* <DEDUP_REMOVED lines=12> */
.L_x_13:


//--------------------- .nv.shared._Z13find_max_taskILj512EEvPKfiPiPf --------------------------
	.section	.nv.shared._Z13find_max_taskILj512EEvPKfiPiPf,"aw",@nobits
	.sectionflags	@""
	.align	4
.nv.shared._Z13find_max_taskILj512EEvPKfiPiPf:
	.zero		1280


//--------------------- .nv.shared.reserved.0     --------------------------
	.section	.nv.shared.reserved.0,"aw",@nobits
	.weak		__nv_reservedSMEM_offset_0_alias
	.size		__nv_reservedSMEM_offset_0_alias, 0, 64
	.other		__nv_reservedSMEM_offset_0_alias,@"STO_CUDA_RESERVED_SHARED STV_DEFAULT"
__nv_reservedSMEM_offset_0_alias:
	.zero		0
	.zero		64


//--------------------- .nv.constant0._Z13find_max_taskILj512EEvPKfiPiPf --------------------------
	.section	.nv.constant0._Z13find_max_taskILj512EEvPKfiPiPf,"a",@progbits
	.sectionflags	@""
	.align	4
.nv.constant0._Z13find_max_taskILj512EEvPKfiPiPf:
	.zero		928


//--------------------- SYMBOLS --------------------------

	.type		.nv.reservedSmem.offset0,@object
	.size		.nv.reservedSmem.offset0,0x4
	.type		.nv.reservedSmem.cap,@object
	.size		.nv.reservedSmem.cap,0x4
